//
// Generated by NVIDIA NVVM Compiler
//
// Compiler Build ID: CL-36424714
// Cuda compilation tools, release 13.0, V13.0.88
// Based on NVVM 20.0.0
//

.version 9.0
.target sm_100
.address_size 64

	// .globl	_Z24_0001multiples_of_3_or_5Pi

.visible .entry _Z24_0001multiples_of_3_or_5Pi(
	.param .u64 .ptr .align 1 _Z24_0001multiples_of_3_or_5Pi_param_0
)
{
	.reg .pred 	%p<5>;
	.reg .b32 	%r<9>;
	.reg .b64 	%rd<3>;

	ld.param.u64 	%rd1, [_Z24_0001multiples_of_3_or_5Pi_param_0];
	mov.u32 	%r2, %ctaid.x;
	mov.u32 	%r3, %ntid.x;
	mov.u32 	%r4, %tid.x;
	mad.lo.s32 	%r5, %r2, %r3, %r4;
	add.s32 	%r1, %r5, 1;
	setp.gt.s32 	%p1, %r1, 999;
	@%p1 bra 	$L__BB0_3;
	mad.lo.s32 	%r6, %r1, -1431655765, 715827882;
	setp.gt.u32 	%p2, %r6, 1431655764;
	mad.lo.s32 	%r7, %r1, -858993459, 429496729;
	setp.gt.u32 	%p3, %r7, 858993458;
	and.pred  	%p4, %p2, %p3;
	@%p4 bra 	$L__BB0_3;
	cvta.to.global.u64 	%rd2, %rd1;
	atom.global.add.u32 	%r8, [%rd2], %r1;
$L__BB0_3:
	ret;

}


// ===== COMPILED SASS (sm_100) =====

	.target	sm_100

	.elftype	@"ET_EXEC"


//--------------------- .note.nv.tkinfo           --------------------------
	.section	.note.nv.tkinfo,"",@"SHT_NOTE"
	.sectionflags	@"SHF_NOTE_NV_TKINFO"
	.tkinfo
        /*0018*/ 	.word	0x00000002
        /*0030*/ 	.string	""
        /*0030*/ 	.string	"ptxas"
        /*0030*/ 	.string	"Cuda compilation tools, release 13.0, V13.0.88"
        /*0030*/ 	.string	"Build cuda_13.0.r13.0/compiler.36424714_0"
        /*0030*/ 	.string	"-arch sm_100 -m 64 "



//--------------------- .note.nv.cuinfo           --------------------------
	.section	.note.nv.cuinfo,"",@"SHT_NOTE"
	.sectionflags	@"SHF_NOTE_NV_CUINFO"
        /*0018*/ 	.short	0x0002
        /*001a*/ 	.short	0x0064
        /*001c*/ 	.short	0x0082
	.zero		2


//--------------------- .nv.info                  --------------------------
	.section	.nv.info,"",@"SHT_CUDA_INFO"
	.align	4


	//----- nvinfo : EIATTR_REGCOUNT
	.align		4
        /*0000*/ 	.byte	0x04, 0x2f
        /*0002*/ 	.short	(.L_1 - .L_0)
	.align		4
.L_0:
        /*0004*/ 	.word	index@(_Z24_0001multiples_of_3_or_5Pi)
        /*0008*/ 	.word	0x00000008


	//----- nvinfo : EIATTR_FRAME_SIZE
	.align		4
.L_1:
        /*000c*/ 	.byte	0x04, 0x11
        /*000e*/ 	.short	(.L_3 - .L_2)
	.align		4
.L_2:
        /*0010*/ 	.word	index@(_Z24_0001multiples_of_3_or_5Pi)
        /*0014*/ 	.word	0x00000000


	//----- nvinfo : EIATTR_MIN_STACK_SIZE
	.align		4
.L_3:
        /*0018*/ 	.byte	0x04, 0x12
        /*001a*/ 	.short	(.L_5 - .L_4)
	.align		4
.L_4:
        /*001c*/ 	.word	index@(_Z24_0001multiples_of_3_or_5Pi)
        /*0020*/ 	.word	0x00000000
.L_5:


//--------------------- .nv.compat                --------------------------
	.section	.nv.compat,"",@"SHT_CUDA_COMPAT_INFO"
	.align	4
        /*0000*/ 	.byte	0x02, 0x09, 0x00, 0x00, 0x02, 0x02, 0x01, 0x00, 0x02, 0x05, 0x05, 0x00, 0x03, 0x07, 0x01, 0x01
        /*0010*/ 	.byte	0x02, 0x03, 0x00, 0x00, 0x02, 0x06, 0x01, 0x00, 0x04, 0x0b, 0x08, 0x00, 0x09, 0x00, 0x00, 0x00
        /*0020*/ 	.byte	0x00, 0x00, 0x00, 0x00


//--------------------- .nv.info._Z24_0001multiples_of_3_or_5Pi --------------------------
	.section	.nv.info._Z24_0001multiples_of_3_or_5Pi,"",@"SHT_CUDA_INFO"
	.sectionflags	@""
	.align	4


	//----- nvinfo : EIATTR_CUDA_API_VERSION
	.align		4
        /*0000*/ 	.byte	0x04, 0x37
        /*0002*/ 	.short	(.L_7 - .L_6)
.L_6:
        /*0004*/ 	.word	0x00000082


	//----- nvinfo : EIATTR_KPARAM_INFO
	.align		4
.L_7:
        /*0008*/ 	.byte	0x04, 0x17
        /*000a*/ 	.short	(.L_9 - .L_8)
.L_8:
        /*000c*/ 	.word	0x00000000
        /*0010*/ 	.short	0x0000
        /*0012*/ 	.short	0x0000
        /*0014*/ 	.byte	0x00, 0xf5, 0x21, 0x00


	//----- nvinfo : EIATTR_SPARSE_MMA_MASK
	.align		4
.L_9:
        /*0018*/ 	.byte	0x03, 0x50
        /*001a*/ 	.short	0x0000


	//----- nvinfo : EIATTR_MAXREG_COUNT
	.align		4
        /*001c*/ 	.byte	0x03, 0x1b
        /*001e*/ 	.short	0x00ff


	//----- nvinfo : EIATTR_MERCURY_ISA_VERSION
	.align		4
        /*0020*/ 	.byte	0x03, 0x5f
        /*0022*/ 	.short	0x0101


	//----- nvinfo : EIATTR_INT_WARP_WIDE_INSTR_OFFSETS
	.align		4
        /*0024*/ 	.byte	0x04, 0x31
        /*0026*/ 	.short	(.L_11 - .L_10)


	//   ....[0]....
.L_10:
        /*0028*/ 	.word	0x00000110


	//   ....[1]....
        /*002c*/ 	.word	0x00000130


	//----- nvinfo : EIATTR_VRC_CTA_INIT_COUNT
	.align		4
.L_11:
        /*0030*/ 	.byte	0x02, 0x4a
	.zero		1
	.zero		1


	//----- nvinfo : EIATTR_EXIT_INSTR_OFFSETS
	.align		4
        /*0034*/ 	.byte	0x04, 0x1c
        /*0036*/ 	.short	(.L_13 - .L_12)


	//   ....[0]....
.L_12:
        /*0038*/ 	.word	0x00000070


	//   ....[1]....
        /*003c*/ 	.word	0x000000f0


	//   ....[2]....
        /*0040*/ 	.word	0x00000180


	//----- nvinfo : EIATTR_CBANK_PARAM_SIZE
	.align		4
.L_13:
        /*0044*/ 	.byte	0x03, 0x19
        /*0046*/ 	.short	0x0008


	//----- nvinfo : EIATTR_PARAM_CBANK
	.align		4
        /*0048*/ 	.byte	0x04, 0x0a
        /*004a*/ 	.short	(.L_15 - .L_14)
	.align		4
.L_14:
        /*004c*/ 	.word	index@(.nv.constant0._Z24_0001multiples_of_3_or_5Pi)
        /*0050*/ 	.short	0x0380
        /*0052*/ 	.short	0x0008


	//----- nvinfo : EIATTR_SW_WAR
	.align		4
.L_15:
        /*0054*/ 	.byte	0x04, 0x36
        /*0056*/ 	.short	(.L_17 - .L_16)
.L_16:
        /*0058*/ 	.word	0x00000008
.L_17:


//--------------------- .nv.callgraph             --------------------------
	.section	.nv.callgraph,"",@"SHT_CUDA_CALLGRAPH"
	.align	4
	.sectionentsize	8
	.align		4
        /*0000*/ 	.word	0x00000000
	.align		4
        /*0004*/ 	.word	0xffffffff
	.align		4
        /*0008*/ 	.word	0x00000000
	.align		4
        /*000c*/ 	.word	0xfffffffe
	.align		4
        /*0010*/ 	.word	0x00000000
	.align		4
        /*0014*/ 	.word	0xfffffffd
	.align		4
        /*0018*/ 	.word	0x00000000
	.align		4
        /*001c*/ 	.word	0xfffffffc


//--------------------- .text._Z24_0001multiples_of_3_or_5Pi --------------------------
	.section	.text._Z24_0001multiples_of_3_or_5Pi,"ax",@progbits
	.align	128
        .global         _Z24_0001multiples_of_3_or_5Pi
        .type           _Z24_0001multiples_of_3_or_5Pi,@function
        .size           _Z24_0001multiples_of_3_or_5Pi,(.L_x_1 - _Z24_0001multiples_of_3_or_5Pi)
        .other          _Z24_0001multiples_of_3_or_5Pi,@"STO_CUDA_ENTRY STV_DEFAULT"
_Z24_0001multiples_of_3_or_5Pi:
.text._Z24_0001multiples_of_3_or_5Pi:
[----:B------:R-:W-:Y:S01]  /*0000*/  LDC R1, c[0x0][0x37c] ;  /* 0x0000df00ff017b82 */ /* 0x000fe20000000800 */
[----:B------:R-:W0:Y:S07]  /*0010*/  S2R R3, SR_TID.X ;  /* 0x0000000000037919 */ /* 0x000e2e0000002100 */
[----:B------:R-:W0:Y:S08]  /*0020*/  S2UR UR4, SR_CTAID.X ;  /* 0x00000000000479c3 */ /* 0x000e300000002500 */
[----:B------:R-:W0:Y:S02]  /*0030*/  LDC R0, c[0x0][0x360] ;  /* 0x0000d800ff007b82 */ /* 0x000e240000000800 */
[----:B0-----:R-:W-:-:S04]  /*0040*/  IMAD R0, R0, UR4, R3 ;  /* 0x0000000400007c24 */ /* 0x001fc8000f8e0203 */
[----:B------:R-:W-:-:S05]  /*0050*/  VIADD R0, R0, 0x1 ;  /* 0x0000000100007836 */ /* 0x000fca0000000000 */
[----:B------:R-:W-:-:S13]  /*0060*/  ISETP.GT.AND P0, PT, R0, 0x3e7, PT ;  /* 0x000003e70000780c */ /* 0x000fda0003f04270 */
[----:B------:R-:W-:Y:S05]  /*0070*/  @P0 EXIT ;  /* 0x000000000000094d */ /* 0x000fea0003800000 */
[----:B------:R-:W-:Y:S02]  /*0080*/  HFMA2 R5, -RZ, RZ, -19.1875, -19.203125 ;  /* 0xcccccccdff057431 */ /* 0x000fe400000001ff */
[----:B------:R-:W-:Y:S01]  /*0090*/  IMAD.MOV.U32 R3, RZ, RZ, -0x55555555 ;  /* 0xaaaaaaabff037424 */ /* 0x000fe200078e00ff */
[----:B------:R-:W0:Y:S03]  /*00a0*/  LDCU.64 UR6, c[0x0][0x358] ;  /* 0x00006b00ff0677ac */ /* 0x000e260008000a00 */
[C---:B------:R-:W-:Y:S02]  /*00b0*/  IMAD R2, R0.reuse, R3, 0x2aaaaaaa ;  /* 0x2aaaaaaa00027424 */ /* 0x040fe400078e0203 */
[----:B------:R-:W-:-:S03]  /*00c0*/  IMAD R3, R0, R5, 0x19999999 ;  /* 0x1999999900037424 */ /* 0x000fc600078e0205 */
[----:B------:R-:W-:Y:S02]  /*00d0*/  ISETP.GT.U32.AND P1, PT, R2, 0x55555554, PT ;  /* 0x555555540200780c */ /* 0x000fe40003f24070 */
[----:B------:R-:W-:-:S13]  /*00e0*/  ISETP.GT.U32.AND P0, PT, R3, 0x33333332, PT ;  /* 0x333333320300780c */ /* 0x000fda0003f04070 */
[----:B0-----:R-:W-:Y:S05]  /*00f0*/  @P0 EXIT P1 ;  /* 0x000000000000094d */ /* 0x001fea0000800000 */
[----:B------:R-:W0:Y:S01]  /*0100*/  S2R R4, SR_LANEID ;  /* 0x0000000000047919 */ /* 0x000e220000000000 */
[----:B------:R-:W1:Y:S08]  /*0110*/  REDUX.SUM UR5, R0 ;  /* 0x00000000000573c4 */ /* 0x000e70000000c000 */
[----:B------:R-:W2:Y:S01]  /*0120*/  LDC.64 R2, c[0x0][0x380] ;  /* 0x0000e000ff027b82 */ /* 0x000ea20000000a00 */
[----:B------:R-:W-:-:S02]  /*0130*/  VOTEU.ANY UR4, UPT, PT ;  /* 0x0000000000047886 */ /* 0x000fc400038e0100 */
[----:B------:R-:W-:Y:S01]  /*0140*/  UFLO.U32 UR4, UR4 ;  /* 0x00000004000472bd */ /* 0x000fe200080e0000 */
[----:B-1----:R-:W-:-:S05]  /*0150*/  MOV R5, UR5 ;  /* 0x0000000500057c02 */ /* 0x002fca0008000f00 */
[----:B0-----:R-:W-:-:S13]  /*0160*/  ISETP.EQ.U32.AND P0, PT, R4, UR4, PT ;  /* 0x0000000404007c0c */ /* 0x001fda000bf02070 */
[----:B--2---:R-:W-:Y:S01]  /*0170*/  @P0 REDG.E.ADD.STRONG.GPU desc[UR6][R2.64], R5 ;  /* 0x000000050200098e */ /* 0x004fe2000c12e106 */
[----:B------:R-:W-:Y:S05]  /*0180*/  EXIT ;  /* 0x000000000000794d */ /* 0x000fea0003800000 */
.L_x_0:
[----:B------:R-:W-:-:S00]  /*0190*/  BRA `(.L_x_0) ;  /* 0xfffffffc00fc7947 */ /* 0x000fc0000383ffff */
[----:B------:R-:W-:-:S00]  /*01a0*/  NOP ;  /* 0x0000000000007918 */ /* 0x000fc00000000000 */
        /* <DEDUP_REMOVED lines=13> */
.L_x_1:


//--------------------- .nv.shared.reserved.0     --------------------------
	.section	.nv.shared.reserved.0,"aw",@nobits
	.weak		__nv_reservedSMEM_offset_0_alias
	.size		__nv_reservedSMEM_offset_0_alias, 0, 64
	.other		__nv_reservedSMEM_offset_0_alias,@"STO_CUDA_RESERVED_SHARED STV_DEFAULT"
__nv_reservedSMEM_offset_0_alias:
	.zero		0
	.zero		64


//--------------------- .nv.constant0._Z24_0001multiples_of_3_or_5Pi --------------------------
	.section	.nv.constant0._Z24_0001multiples_of_3_or_5Pi,"a",@progbits
	.sectionflags	@""
	.align	4
.nv.constant0._Z24_0001multiples_of_3_or_5Pi:
	.zero		904


//--------------------- SYMBOLS --------------------------

	.type		.nv.reservedSmem.offset0,@object
	.size		.nv.reservedSmem.offset0,0x4
